//
// Generated by NVIDIA NVVM Compiler
//
// Compiler Build ID: CL-36424714
// Cuda compilation tools, release 13.0, V13.0.88
// Based on NVVM 20.0.0
//

.version 9.0
.target sm_100
.address_size 64

	// .globl	_Z6squarePf

.visible .entry _Z6squarePf(
	.param .u64 .ptr .align 1 _Z6squarePf_param_0
)
{
	.reg .pred 	%p<2>;
	.reg .b32 	%r<6>;
	.reg .b32 	%f<7>;
	.reg .b64 	%rd<5>;

	ld.param.u64 	%rd1, [_Z6squarePf_param_0];
	mov.u32 	%r2, %tid.x;
	mov.u32 	%r3, %ctaid.x;
	mov.u32 	%r4, %ntid.x;
	mad.lo.s32 	%r5, %r3, %r4, %r2;
	mul.lo.s32 	%r1, %r5, 5;
	setp.gt.u32 	%p1, %r1, 1099999999;
	@%p1 bra 	$L__BB0_2;
	cvta.to.global.u64 	%rd2, %rd1;
	mul.wide.u32 	%rd3, %r1, 4;
	add.s64 	%rd4, %rd2, %rd3;
	ld.global.f32 	%f1, [%rd4];
	mul.f32 	%f2, %f1, %f1;
	mul.f32 	%f3, %f2, %f2;
	mul.f32 	%f4, %f3, %f3;
	mul.f32 	%f5, %f4, %f4;
	mul.f32 	%f6, %f5, %f5;
	st.global.f32 	[%rd4], %f6;
$L__BB0_2:
	ret;

}


// ===== COMPILED SASS (sm_100) =====

	.target	sm_100

	.elftype	@"ET_EXEC"


//--------------------- .note.nv.tkinfo           --------------------------
	.section	.note.nv.tkinfo,"",@"SHT_NOTE"
	.sectionflags	@"SHF_NOTE_NV_TKINFO"
	.tkinfo
        /*0018*/ 	.word	0x00000002
        /*0030*/ 	.string	""
        /*0030*/ 	.string	"ptxas"
        /*0030*/ 	.string	"Cuda compilation tools, release 13.0, V13.0.88"
        /*0030*/ 	.string	"Build cuda_13.0.r13.0/compiler.36424714_0"
        /*0030*/ 	.string	"-arch sm_100 -m 64 "



//--------------------- .note.nv.cuinfo           --------------------------
	.section	.note.nv.cuinfo,"",@"SHT_NOTE"
	.sectionflags	@"SHF_NOTE_NV_CUINFO"
        /*0018*/ 	.short	0x0002
        /*001a*/ 	.short	0x0064
        /*001c*/ 	.short	0x0082
	.zero		2


//--------------------- .nv.info                  --------------------------
	.section	.nv.info,"",@"SHT_CUDA_INFO"
	.align	4


	//----- nvinfo : EIATTR_REGCOUNT
	.align		4
        /*0000*/ 	.byte	0x04, 0x2f
        /*0002*/ 	.short	(.L_1 - .L_0)
	.align		4
.L_0:
        /*0004*/ 	.word	index@(_Z6squarePf)
        /*0008*/ 	.word	0x00000008


	//----- nvinfo : EIATTR_FRAME_SIZE
	.align		4
.L_1:
        /*000c*/ 	.byte	0x04, 0x11
        /*000e*/ 	.short	(.L_3 - .L_2)
	.align		4
.L_2:
        /*0010*/ 	.word	index@(_Z6squarePf)
        /*0014*/ 	.word	0x00000000


	//----- nvinfo : EIATTR_MIN_STACK_SIZE
	.align		4
.L_3:
        /*0018*/ 	.byte	0x04, 0x12
        /*001a*/ 	.short	(.L_5 - .L_4)
	.align		4
.L_4:
        /*001c*/ 	.word	index@(_Z6squarePf)
        /*0020*/ 	.word	0x00000000
.L_5:


//--------------------- .nv.compat                --------------------------
	.section	.nv.compat,"",@"SHT_CUDA_COMPAT_INFO"
	.align	4
        /*0000*/ 	.byte	0x02, 0x09, 0x00, 0x00, 0x02, 0x02, 0x01, 0x00, 0x02, 0x05, 0x05, 0x00, 0x03, 0x07, 0x01, 0x01
        /*0010*/ 	.byte	0x02, 0x03, 0x00, 0x00, 0x02, 0x06, 0x01, 0x00, 0x04, 0x0b, 0x08, 0x00, 0x09, 0x00, 0x00, 0x00
        /*0020*/ 	.byte	0x00, 0x00, 0x00, 0x00


//--------------------- .nv.info._Z6squarePf      --------------------------
	.section	.nv.info._Z6squarePf,"",@"SHT_CUDA_INFO"
	.sectionflags	@""
	.align	4


	//----- nvinfo : EIATTR_CUDA_API_VERSION
	.align		4
        /*0000*/ 	.byte	0x04, 0x37
        /*0002*/ 	.short	(.L_7 - .L_6)
.L_6:
        /*0004*/ 	.word	0x00000082


	//----- nvinfo : EIATTR_KPARAM_INFO
	.align		4
.L_7:
        /*0008*/ 	.byte	0x04, 0x17
        /*000a*/ 	.short	(.L_9 - .L_8)
.L_8:
        /*000c*/ 	.word	0x00000000
        /*0010*/ 	.short	0x0000
        /*0012*/ 	.short	0x0000
        /*0014*/ 	.byte	0x00, 0xf5, 0x21, 0x00


	//----- nvinfo : EIATTR_SPARSE_MMA_MASK
	.align		4
.L_9:
        /*0018*/ 	.byte	0x03, 0x50
        /*001a*/ 	.short	0x0000


	//----- nvinfo : EIATTR_MAXREG_COUNT
	.align		4
        /*001c*/ 	.byte	0x03, 0x1b
        /*001e*/ 	.short	0x00ff


	//----- nvinfo : EIATTR_MERCURY_ISA_VERSION
	.align		4
        /*0020*/ 	.byte	0x03, 0x5f
        /*0022*/ 	.short	0x0101


	//----- nvinfo : EIATTR_VRC_CTA_INIT_COUNT
	.align		4
        /*0024*/ 	.byte	0x02, 0x4a
	.zero		1
	.zero		1


	//----- nvinfo : EIATTR_EXIT_INSTR_OFFSETS
	.align		4
        /*0028*/ 	.byte	0x04, 0x1c
        /*002a*/ 	.short	(.L_11 - .L_10)


	//   ....[0]....
.L_10:
        /*002c*/ 	.word	0x00000070


	//   ....[1]....
        /*0030*/ 	.word	0x00000120


	//----- nvinfo : EIATTR_CBANK_PARAM_SIZE
	.align		4
.L_11:
        /*0034*/ 	.byte	0x03, 0x19
        /*0036*/ 	.short	0x0008


	//----- nvinfo : EIATTR_PARAM_CBANK
	.align		4
        /*0038*/ 	.byte	0x04, 0x0a
        /*003a*/ 	.short	(.L_13 - .L_12)
	.align		4
.L_12:
        /*003c*/ 	.word	index@(.nv.constant0._Z6squarePf)
        /*0040*/ 	.short	0x0380
        /*0042*/ 	.short	0x0008


	//----- nvinfo : EIATTR_SW_WAR
	.align		4
.L_13:
        /*0044*/ 	.byte	0x04, 0x36
        /*0046*/ 	.short	(.L_15 - .L_14)
.L_14:
        /*0048*/ 	.word	0x00000008
.L_15:


//--------------------- .nv.callgraph             --------------------------
	.section	.nv.callgraph,"",@"SHT_CUDA_CALLGRAPH"
	.align	4
	.sectionentsize	8
	.align		4
        /*0000*/ 	.word	0x00000000
	.align		4
        /*0004*/ 	.word	0xffffffff
	.align		4
        /*0008*/ 	.word	0x00000000
	.align		4
        /*000c*/ 	.word	0xfffffffe
	.align		4
        /*0010*/ 	.word	0x00000000
	.align		4
        /*0014*/ 	.word	0xfffffffd
	.align		4
        /*0018*/ 	.word	0x00000000
	.align		4
        /*001c*/ 	.word	0xfffffffc


//--------------------- .text._Z6squarePf         --------------------------
	.section	.text._Z6squarePf,"ax",@progbits
	.align	128
        .global         _Z6squarePf
        .type           _Z6squarePf,@function
        .size           _Z6squarePf,(.L_x_1 - _Z6squarePf)
        .other          _Z6squarePf,@"STO_CUDA_ENTRY STV_DEFAULT"
_Z6squarePf:
.text._Z6squarePf:
[----:B------:R-:W-:Y:S01]  /*0000*/  LDC R1, c[0x0][0x37c] ;  /* 0x0000df00ff017b82 */ /* 0x000fe20000000800 */
[----:B------:R-:W0:Y:S07]  /*0010*/  S2R R0, SR_TID.X ;  /* 0x0000000000007919 */ /* 0x000e2e0000002100 */
[----:B------:R-:W0:Y:S08]  /*0020*/  S2UR UR4, SR_CTAID.X ;  /* 0x00000000000479c3 */ /* 0x000e300000002500 */
[----:B------:R-:W0:Y:S02]  /*0030*/  LDC R3, c[0x0][0x360] ;  /* 0x0000d800ff037b82 */ /* 0x000e240000000800 */
[----:B0-----:R-:W-:-:S05]  /*0040*/  IMAD R0, R3, UR4, R0 ;  /* 0x0000000403007c24 */ /* 0x001fca000f8e0200 */
[----:B------:R-:W-:-:S04]  /*0050*/  LEA R5, R0, R0, 0x2 ;  /* 0x0000000000057211 */ /* 0x000fc800078e10ff */
[----:B------:R-:W-:-:S13]  /*0060*/  ISETP.GT.U32.AND P0, PT, R5, 0x4190aaff, PT ;  /* 0x4190aaff0500780c */ /* 0x000fda0003f04070 */
[----:B------:R-:W-:Y:S05]  /*0070*/  @P0 EXIT ;  /* 0x000000000000094d */ /* 0x000fea0003800000 */
[----:B------:R-:W0:Y:S01]  /*0080*/  LDC.64 R2, c[0x0][0x380] ;  /* 0x0000e000ff027b82 */ /* 0x000e220000000a00 */
[----:B------:R-:W1:Y:S01]  /*0090*/  LDCU.64 UR4, c[0x0][0x358] ;  /* 0x00006b00ff0477ac */ /* 0x000e620008000a00 */
[----:B0-----:R-:W-:-:S05]  /*00a0*/  IMAD.WIDE.U32 R2, R5, 0x4, R2 ;  /* 0x0000000405027825 */ /* 0x001fca00078e0002 */
[----:B-1----:R-:W2:Y:S02]  /*00b0*/  LDG.E R0, desc[UR4][R2.64] ;  /* 0x0000000402007981 */ /* 0x002ea4000c1e1900 */
[----:B--2---:R-:W-:-:S04]  /*00c0*/  FMUL R0, R0, R0 ;  /* 0x0000000000007220 */ /* 0x004fc80000400000 */
[----:B------:R-:W-:-:S04]  /*00d0*/  FMUL R0, R0, R0 ;  /* 0x0000000000007220 */ /* 0x000fc80000400000 */
[----:B------:R-:W-:-:S04]  /*00e0*/  FMUL R0, R0, R0 ;  /* 0x0000000000007220 */ /* 0x000fc80000400000 */
[----:B------:R-:W-:-:S04]  /*00f0*/  FMUL R0, R0, R0 ;  /* 0x0000000000007220 */ /* 0x000fc80000400000 */
[----:B------:R-:W-:-:S05]  /*0100*/  FMUL R5, R0, R0 ;  /* 0x0000000000057220 */ /* 0x000fca0000400000 */
[----:B------:R-:W-:Y:S01]  /*0110*/  STG.E desc[UR4][R2.64], R5 ;  /* 0x0000000502007986 */ /* 0x000fe2000c101904 */
[----:B------:R-:W-:Y:S05]  /*0120*/  EXIT ;  /* 0x000000000000794d */ /* 0x000fea0003800000 */
.L_x_0:
[----:B------:R-:W-:-:S00]  /*0130*/  BRA `(.L_x_0) ;  /* 0xfffffffc00fc7947 */ /* 0x000fc0000383ffff */
[----:B------:R-:W-:-:S00]  /*0140*/  NOP ;  /* 0x0000000000007918 */ /* 0x000fc00000000000 */
        /* <DEDUP_REMOVED lines=11> */
.L_x_1:


//--------------------- .nv.shared.reserved.0     --------------------------
	.section	.nv.shared.reserved.0,"aw",@nobits
	.weak		__nv_reservedSMEM_offset_0_alias
	.size		__nv_reservedSMEM_offset_0_alias, 0, 64
	.other		__nv_reservedSMEM_offset_0_alias,@"STO_CUDA_RESERVED_SHARED STV_DEFAULT"
__nv_reservedSMEM_offset_0_alias:
	.zero		0
	.zero		64


//--------------------- .nv.constant0._Z6squarePf --------------------------
	.section	.nv.constant0._Z6squarePf,"a",@progbits
	.sectionflags	@""
	.align	4
.nv.constant0._Z6squarePf:
	.zero		904


//--------------------- SYMBOLS --------------------------

	.type		.nv.reservedSmem.offset0,@object
	.size		.nv.reservedSmem.offset0,0x4
